	.headerflags	@"EF_CUDA_TEXMODE_UNIFIED EF_CUDA_64BIT_ADDRESS EF_CUDA_ACCELERATORS EF_CUDA_SM90 EF_CUDA_VIRTUAL_SM(EF_CUDA_SM90)"
	.elftype	@"ET_EXEC"


//--------------------- .nv.info                  --------------------------
	.section	.nv.info,"",@"SHT_CUDA_INFO"
	.align	4


	//----- nvinfo : EIATTR_REGCOUNT
	.align		4
        /*0000*/ 	.byte	0x04, 0x2f
        /*0002*/ 	.short	(.L_1 - .L_0)
	.align		4
.L_0:
        /*0004*/ 	.word	index@(triton_poi_fused_add_15)
        /*0008*/ 	.word	0x00000010


	//----- nvinfo : EIATTR_MIN_STACK_SIZE
	.align		4
.L_1:
        /*000c*/ 	.byte	0x04, 0x12
        /*000e*/ 	.short	(.L_3 - .L_2)
	.align		4
.L_2:
        /*0010*/ 	.word	index@(triton_poi_fused_add_15)
        /*0014*/ 	.word	0x00000000


	//----- nvinfo : EIATTR_FRAME_SIZE
	.align		4
.L_3:
        /*0018*/ 	.byte	0x04, 0x11
        /*001a*/ 	.short	(.L_5 - .L_4)
	.align		4
.L_4:
        /*001c*/ 	.word	index@(triton_poi_fused_add_15)
        /*0020*/ 	.word	0x00000000


	//----- nvinfo : EIATTR_MIN_STACK_SIZE
	.align		4
.L_5:
        /*0024*/ 	.byte	0x04, 0x12
        /*0026*/ 	.short	(.L_7 - .L_6)
	.align		4
.L_6:
        /*0028*/ 	.word	index@(triton_poi_fused_add_15)
        /*002c*/ 	.word	0x00000000
.L_7:


//--------------------- .nv.info.triton_poi_fused_add_15 --------------------------
	.section	.nv.info.triton_poi_fused_add_15,"",@"SHT_CUDA_INFO"
	.sectionflags	@""
	.align	4


	//----- nvinfo : EIATTR_CUDA_API_VERSION
	.align		4
        /*0000*/ 	.byte	0x04, 0x37
        /*0002*/ 	.short	(.L_9 - .L_8)
.L_8:
        /*0004*/ 	.word	0x0000007c


	//----- nvinfo : EIATTR_KPARAM_INFO
	.align		4
.L_9:
        /*0008*/ 	.byte	0x04, 0x17
        /*000a*/ 	.short	(.L_11 - .L_10)
.L_10:
        /*000c*/ 	.word	0x00000000
        /*0010*/ 	.short	0x0003
        /*0012*/ 	.short	0x0018
        /*0014*/ 	.byte	0x00, 0xf0, 0x11, 0x00


	//----- nvinfo : EIATTR_KPARAM_INFO
	.align		4
.L_11:
        /*0018*/ 	.byte	0x04, 0x17
        /*001a*/ 	.short	(.L_13 - .L_12)
.L_12:
        /*001c*/ 	.word	0x00000000
        /*0020*/ 	.short	0x0002
        /*0022*/ 	.short	0x0010
        /*0024*/ 	.byte	0x00, 0xf4, 0x21, 0x00


	//----- nvinfo : EIATTR_KPARAM_INFO
	.align		4
.L_13:
        /*0028*/ 	.byte	0x04, 0x17
        /*002a*/ 	.short	(.L_15 - .L_14)
.L_14:
        /*002c*/ 	.word	0x00000000
        /*0030*/ 	.short	0x0001
        /*0032*/ 	.short	0x0008
        /*0034*/ 	.byte	0x00, 0xf4, 0x21, 0x00


	//----- nvinfo : EIATTR_KPARAM_INFO
	.align		4
.L_15:
        /*0038*/ 	.byte	0x04, 0x17
        /*003a*/ 	.short	(.L_17 - .L_16)
.L_16:
        /*003c*/ 	.word	0x00000000
        /*0040*/ 	.short	0x0000
        /*0042*/ 	.short	0x0000
        /*0044*/ 	.byte	0x00, 0xf4, 0x21, 0x00


	//----- nvinfo : EIATTR_SPARSE_MMA_MASK
	.align		4
.L_17:
        /*0048*/ 	.byte	0x03, 0x50
        /*004a*/ 	.short	0x0000


	//----- nvinfo : EIATTR_MAXREG_COUNT
	.align		4
        /*004c*/ 	.byte	0x03, 0x1b
        /*004e*/ 	.short	0x00ff


	//----- nvinfo : EIATTR_EXIT_INSTR_OFFSETS
	.align		4
        /*0050*/ 	.byte	0x04, 0x1c
        /*0052*/ 	.short	(.L_19 - .L_18)


	//   ....[0]....
.L_18:
        /*0054*/ 	.word	0x00000230


	//   ....[1]....
        /*0058*/ 	.word	0x00000250


	//----- nvinfo : EIATTR_REQNTID
	.align		4
.L_19:
        /*005c*/ 	.byte	0x04, 0x10
        /*005e*/ 	.short	(.L_21 - .L_20)
.L_20:
        /*0060*/ 	.word	0x00000080
        /*0064*/ 	.word	0x00000001
        /*0068*/ 	.word	0x00000001


	//----- nvinfo : EIATTR_CBANK_PARAM_SIZE
	.align		4
.L_21:
        /*006c*/ 	.byte	0x03, 0x19
        /*006e*/ 	.short	0x001c


	//----- nvinfo : EIATTR_PARAM_CBANK
	.align		4
        /*0070*/ 	.byte	0x04, 0x0a
        /*0072*/ 	.short	(.L_23 - .L_22)
	.align		4
.L_22:
        /*0074*/ 	.word	index@(.nv.constant0.triton_poi_fused_add_15)
        /*0078*/ 	.short	0x0210
        /*007a*/ 	.short	0x001c


	//----- nvinfo : EIATTR_SW_WAR
	.align		4
.L_23:
        /*007c*/ 	.byte	0x04, 0x36
        /*007e*/ 	.short	(.L_25 - .L_24)
.L_24:
        /*0080*/ 	.word	0x00000008
.L_25:


//--------------------- .nv.callgraph             --------------------------
	.section	.nv.callgraph,"",@"SHT_CUDA_CALLGRAPH"
	.align	4
	.sectionentsize	8
	.align		4
        /*0000*/ 	.word	0x00000000
	.align		4
        /*0004*/ 	.word	0xffffffff
	.align		4
        /*0008*/ 	.word	0x00000000
	.align		4
        /*000c*/ 	.word	0xfffffffe
	.align		4
        /*0010*/ 	.word	0x00000000
	.align		4
        /*0014*/ 	.word	0xfffffffd
	.align		4
        /*0018*/ 	.word	0x00000000
	.align		4
        /*001c*/ 	.word	0xfffffffc


//--------------------- .text.triton_poi_fused_add_15 --------------------------
	.section	.text.triton_poi_fused_add_15,"ax",@progbits
	.align	128
        .global         triton_poi_fused_add_15
        .type           triton_poi_fused_add_15,@function
        .size           triton_poi_fused_add_15,(.L_x_1 - triton_poi_fused_add_15)
        .other          triton_poi_fused_add_15,@"STO_CUDA_ENTRY STV_DEFAULT"
triton_poi_fused_add_15:
.text.triton_poi_fused_add_15:
[----:B------:R-:W0:Y:S02]  /*0000*/  LDC R1, c[0x0][0x28] ;  /* 0x00000a00ff017b82 */ /* 0x000e240000000800 */
[----:B------:R-:W1:Y:S01]  /*0010*/  S2R R0, SR_TID.X ;  /* 0x0000000000007919 */ /* 0x000e620000002100 */
[----:B------:R-:W2:Y:S01]  /*0020*/  LDC.64 R4, c[0x0][0x220] ;  /* 0x00008800ff047b82 */ /* 0x000ea20000000a00 */
[----:B------:R-:W-:Y:S01]  /*0030*/  ULDC.64 UR4, c[0x0][0x208] ;  /* 0x0000820000047ab9 */ /* 0x000fe20000000a00 */
[----:B------:R-:W3:Y:S06]  /*0040*/  S2R R3, SR_CTAID.X ;  /* 0x0000000000037919 */ /* 0x000eec0000002500 */
[----:B------:R-:W4:Y:S01]  /*0050*/  LDC.64 R6, c[0x0][0x218] ;  /* 0x00008600ff067b82 */ /* 0x000f220000000a00 */
[----:B-1----:R-:W-:-:S02]  /*0060*/  LOP3.LUT R0, R0, 0x7f, RZ, 0xc0, !PT ;  /* 0x0000007f00007812 */ /* 0x002fc400078ec0ff */
[----:B---3--:R-:W-:-:S03]  /*0070*/  SHF.R.S32.HI R10, RZ, 0x18, R3 ;  /* 0x00000018ff0a7819 */ /* 0x008fc60000011403 */
[----:B------:R-:W-:Y:S02]  /*0080*/  IMAD R9, R3, 0x80, R0 ;  /* 0x0000008003097824 */ /* 0x000fe400078e0200 */
[----:B------:R-:W1:Y:S01]  /*0090*/  LDC.64 R2, c[0x0][0x210] ;  /* 0x00008400ff027b82 */ /* 0x000e620000000a00 */
[----:B------:R-:W-:Y:S02]  /*00a0*/  SGXT R10, R10, 0x1 ;  /* 0x000000010a0a781a */ /* 0x000fe40000000200 */
[----:B------:R-:W-:Y:S02]  /*00b0*/  SHF.R.S32.HI R0, RZ, 0x1f, R9 ;  /* 0x0000001fff007819 */ /* 0x000fe40000011409 */
[-C--:B------:R-:W-:Y:S02]  /*00c0*/  LEA.HI R11, R10, R9.reuse, RZ, 0x4 ;  /* 0x000000090a0b7211 */ /* 0x080fe400078f20ff */
[----:B------:R-:W-:Y:S02]  /*00d0*/  LEA.HI R0, R0, R9, RZ, 0x2 ;  /* 0x0000000900007211 */ /* 0x000fe400078f10ff */
[----:B------:R-:W-:-:S02]  /*00e0*/  SHF.R.S32.HI R12, RZ, 0x4, R11 ;  /* 0x00000004ff0c7819 */ /* 0x000fc4000001140b */
[----:B------:R-:W-:Y:S02]  /*00f0*/  SHF.R.S32.HI R8, RZ, 0x2, R0 ;  /* 0x00000002ff087819 */ /* 0x000fe40000011400 */
[----:B------:R-:W-:Y:S02]  /*0100*/  LOP3.LUT R0, R0, 0xfffffffc, RZ, 0xc0, !PT ;  /* 0xfffffffc00007812 */ /* 0x000fe400078ec0ff */
[----:B------:R-:W-:Y:S02]  /*0110*/  LEA.HI R10, R8, R8, RZ, 0x2 ;  /* 0x00000008080a7211 */ /* 0x000fe400078f10ff */
[C---:B------:R-:W-:Y:S01]  /*0120*/  ISETP.GE.AND P0, PT, R9.reuse, 0x100, PT ;  /* 0x000001000900780c */ /* 0x040fe20003f06270 */
[----:B------:R-:W-:Y:S01]  /*0130*/  IMAD.IADD R11, R9, 0x1, -R0 ;  /* 0x00000001090b7824 */ /* 0x000fe200078e0a00 */
[----:B------:R-:W-:-:S03]  /*0140*/  LOP3.LUT R13, R10, 0x3fffffc, RZ, 0xc0, !PT ;  /* 0x03fffffc0a0d7812 */ /* 0x000fc600078ec0ff */
[----:B------:R-:W-:Y:S02]  /*0150*/  IMAD R12, R12, 0x4, R11 ;  /* 0x000000040c0c7824 */ /* 0x000fe400078e020b */
[----:B------:R-:W-:Y:S01]  /*0160*/  IMAD.IADD R13, R8, 0x1, -R13 ;  /* 0x00000001080d7824 */ /* 0x000fe200078e0a0d */
[----:B------:R-:W-:Y:S01]  /*0170*/  HFMA2.MMA R0, -RZ, RZ, 0, 0 ;  /* 0x00000000ff007435 */ /* 0x000fe200000001ff */
[----:B--2---:R-:W-:-:S03]  /*0180*/  IMAD.WIDE R4, R11, 0x4, R4 ;  /* 0x000000040b047825 */ /* 0x004fc600078e0204 */
[----:B------:R-:W-:Y:S01]  /*0190*/  LEA R13, R13, R12, 0x6 ;  /* 0x0000000c0d0d7211 */ /* 0x000fe200078e30ff */
[----:B------:R-:W-:Y:S02]  /*01a0*/  IMAD.MOV.U32 R8, RZ, RZ, RZ ;  /* 0x000000ffff087224 */ /* 0x000fe400078e00ff */
[----:B------:R-:W-:Y:S02]  /*01b0*/  IMAD.MOV.U32 R11, RZ, RZ, RZ ;  /* 0x000000ffff0b7224 */ /* 0x000fe400078e00ff */
[----:B----4-:R-:W-:-:S04]  /*01c0*/  IMAD.WIDE R6, R13, 0x4, R6 ;  /* 0x000000040d067825 */ /* 0x010fc800078e0206 */
[----:B-1----:R-:W-:Y:S01]  /*01d0*/  IMAD.WIDE R2, R9, 0x4, R2 ;  /* 0x0000000409027825 */ /* 0x002fe200078e0202 */
[----:B------:R-:W2:Y:S04]  /*01e0*/  @!P0 LDG.E R8, desc[UR4][R6.64] ;  /* 0x0000000406088981 */ /* 0x000ea8000c1e1900 */
[----:B------:R-:W2:Y:S04]  /*01f0*/  @!P0 LDG.E.EL R11, desc[UR4][R4.64] ;  /* 0x00000004040b8981 */ /* 0x000ea8000c2e1900 */
[----:B------:R-:W3:Y:S01]  /*0200*/  @!P0 LDG.E R0, desc[UR4][R2.64] ;  /* 0x0000000402008981 */ /* 0x000ee2000c1e1900 */
[----:B--2---:R-:W-:-:S04]  /*0210*/  FADD R11, R11, R8 ;  /* 0x000000080b0b7221 */ /* 0x004fc80000000000 */
[----:B---3--:R-:W-:Y:S01]  /*0220*/  FADD R11, R11, R0 ;  /* 0x000000000b0b7221 */ /* 0x008fe20000000000 */
[----:B------:R-:W-:Y:S06]  /*0230*/  @P0 EXIT ;  /* 0x000000000000094d */ /* 0x000fec0003800000 */
[----:B------:R-:W-:Y:S01]  /*0240*/  STG.E desc[UR4][R2.64], R11 ;  /* 0x0000000b02007986 */ /* 0x000fe2000c101904 */
[----:B------:R-:W-:Y:S05]  /*0250*/  EXIT ;  /* 0x000000000000794d */ /* 0x000fea0003800000 */
.L_x_0:
[----:B------:R-:W-:-:S00]  /*0260*/  BRA `(.L_x_0) ;  /* 0xfffffffc00fc7947 */ /* 0x000fc0000383ffff */
[----:B------:R-:W-:-:S00]  /*0270*/  NOP ;  /* 0x0000000000007918 */ /* 0x000fc00000000000 */
        /* <DEDUP_REMOVED lines=8> */
.L_x_1:


//--------------------- .nv.constant0.triton_poi_fused_add_15 --------------------------
	.section	.nv.constant0.triton_poi_fused_add_15,"a",@progbits
	.sectionflags	@""
	.align	4
.nv.constant0.triton_poi_fused_add_15:
	.zero		556
